//
// Generated by NVIDIA NVVM Compiler
//
// Compiler Build ID: CL-36424714
// Cuda compilation tools, release 13.0, V13.0.88
// Based on NVVM 20.0.0
//

.version 9.0
.target sm_100
.address_size 64

	// .globl	_Z9print_idxv
.extern .func  (.param .b32 func_retval0) vprintf
(
	.param .b64 vprintf_param_0,
	.param .b64 vprintf_param_1
)
;
.global .align 1 .b8 $str[31] = {67, 117, 114, 114, 101, 110, 116, 32, 84, 104, 114, 101, 97, 100, 32, 71, 108, 111, 98, 97, 108, 32, 73, 100, 120, 58, 32, 37, 100, 10};

.visible .entry _Z9print_idxv()
{
	.local .align 8 .b8 	__local_depot0[8];
	.reg .b64 	%SP;
	.reg .b64 	%SPL;
	.reg .b32 	%r<13>;
	.reg .b64 	%rd<5>;

	mov.u64 	%SPL, __local_depot0;
	cvta.local.u64 	%SP, %SPL;
	add.u64 	%rd1, %SP, 0;
	add.u64 	%rd2, %SPL, 0;
	mov.u32 	%r1, %ntid.x;
	mov.u32 	%r2, %ntid.y;
	mov.u32 	%r3, %ctaid.y;
	mov.u32 	%r4, %nctaid.x;
	mov.u32 	%r5, %ctaid.x;
	mad.lo.s32 	%r6, %r3, %r4, %r5;
	mov.u32 	%r7, %tid.y;
	mov.u32 	%r8, %tid.x;
	mad.lo.s32 	%r9, %r6, %r2, %r7;
	mad.lo.s32 	%r10, %r9, %r1, %r8;
	st.local.u32 	[%rd2], %r10;
	mov.u64 	%rd3, $str;
	cvta.global.u64 	%rd4, %rd3;
	{ // callseq 0, 0
	.param .b64 param0;
	st.param.b64 	[param0], %rd4;
	.param .b64 param1;
	st.param.b64 	[param1], %rd1;
	.param .b32 retval0;
	call.uni (retval0), 
	vprintf, 
	(
	param0, 
	param1
	);
	ld.param.b32 	%r11, [retval0];
	} // callseq 0
	ret;

}


// ===== COMPILED SASS (sm_100) =====

	.target	sm_100

	.elftype	@"ET_EXEC"


//--------------------- .note.nv.tkinfo           --------------------------
	.section	.note.nv.tkinfo,"",@"SHT_NOTE"
	.sectionflags	@"SHF_NOTE_NV_TKINFO"
	.tkinfo
        /*0018*/ 	.word	0x00000002
        /*0030*/ 	.string	""
        /*0030*/ 	.string	"ptxas"
        /*0030*/ 	.string	"Cuda compilation tools, release 13.0, V13.0.88"
        /*0030*/ 	.string	"Build cuda_13.0.r13.0/compiler.36424714_0"
        /*0030*/ 	.string	"-arch sm_100 -m 64 "



//--------------------- .note.nv.cuinfo           --------------------------
	.section	.note.nv.cuinfo,"",@"SHT_NOTE"
	.sectionflags	@"SHF_NOTE_NV_CUINFO"
        /*0018*/ 	.short	0x0002
        /*001a*/ 	.short	0x0064
        /*001c*/ 	.short	0x0082
	.zero		2


//--------------------- .nv.info                  --------------------------
	.section	.nv.info,"",@"SHT_CUDA_INFO"
	.align	4


	//----- nvinfo : EIATTR_REGCOUNT
	.align		4
        /*0000*/ 	.byte	0x04, 0x2f
        /*0002*/ 	.short	(.L_2 - .L_1)
	.align		4
.L_1:
        /*0004*/ 	.word	index@(_Z9print_idxv)
        /*0008*/ 	.word	0x00000018


	//----- nvinfo : EIATTR_FRAME_SIZE
	.align		4
.L_2:
        /*000c*/ 	.byte	0x04, 0x11
        /*000e*/ 	.short	(.L_4 - .L_3)
	.align		4
.L_3:
        /*0010*/ 	.word	index@(_Z9print_idxv)
        /*0014*/ 	.word	0x00000008


	//----- nvinfo : EIATTR_MIN_STACK_SIZE
	.align		4
.L_4:
        /*0018*/ 	.byte	0x04, 0x12
        /*001a*/ 	.short	(.L_6 - .L_5)
	.align		4
.L_5:
        /*001c*/ 	.word	index@(_Z9print_idxv)
        /*0020*/ 	.word	0x00000008
.L_6:


//--------------------- .nv.compat                --------------------------
	.section	.nv.compat,"",@"SHT_CUDA_COMPAT_INFO"
	.align	4
        /*0000*/ 	.byte	0x02, 0x09, 0x00, 0x00, 0x02, 0x02, 0x01, 0x00, 0x02, 0x05, 0x05, 0x00, 0x03, 0x07, 0x01, 0x01
        /*0010*/ 	.byte	0x02, 0x03, 0x00, 0x00, 0x02, 0x06, 0x01, 0x00, 0x04, 0x0b, 0x08, 0x00, 0x09, 0x00, 0x00, 0x00
        /*0020*/ 	.byte	0x00, 0x00, 0x00, 0x00


//--------------------- .nv.info._Z9print_idxv    --------------------------
	.section	.nv.info._Z9print_idxv,"",@"SHT_CUDA_INFO"
	.sectionflags	@""
	.align	4


	//----- nvinfo : EIATTR_CUDA_API_VERSION
	.align		4
        /*0000*/ 	.byte	0x04, 0x37
        /*0002*/ 	.short	(.L_8 - .L_7)
.L_7:
        /*0004*/ 	.word	0x00000082


	//----- nvinfo : EIATTR_SPARSE_MMA_MASK
	.align		4
.L_8:
        /*0008*/ 	.byte	0x03, 0x50
        /*000a*/ 	.short	0x0000


	//----- nvinfo : EIATTR_MAXREG_COUNT
	.align		4
        /*000c*/ 	.byte	0x03, 0x1b
        /*000e*/ 	.short	0x00ff


	//----- nvinfo : EIATTR_EXTERNS
	.align		4
        /*0010*/ 	.byte	0x04, 0x0f
        /*0012*/ 	.short	(.L_10 - .L_9)


	//   ....[0]....
	.align		4
.L_9:
        /*0014*/ 	.word	index@(vprintf)


	//----- nvinfo : EIATTR_MERCURY_ISA_VERSION
	.align		4
.L_10:
        /*0018*/ 	.byte	0x03, 0x5f
        /*001a*/ 	.short	0x0101


	//----- nvinfo : EIATTR_VRC_CTA_INIT_COUNT
	.align		4
        /*001c*/ 	.byte	0x02, 0x4a
	.zero		1
	.zero		1


	//----- nvinfo : EIATTR_SYSCALL_OFFSETS
	.align		4
        /*0020*/ 	.byte	0x04, 0x46
        /*0022*/ 	.short	(.L_12 - .L_11)


	//   ....[0]....
.L_11:
        /*0024*/ 	.word	0x00000170


	//----- nvinfo : EIATTR_EXIT_INSTR_OFFSETS
	.align		4
.L_12:
        /*0028*/ 	.byte	0x04, 0x1c
        /*002a*/ 	.short	(.L_14 - .L_13)


	//   ....[0]....
.L_13:
        /*002c*/ 	.word	0x00000180


	//----- nvinfo : EIATTR_SW_WAR
	.align		4
.L_14:
        /*0030*/ 	.byte	0x04, 0x36
        /*0032*/ 	.short	(.L_16 - .L_15)
.L_15:
        /*0034*/ 	.word	0x00000008
.L_16:


//--------------------- .nv.callgraph             --------------------------
	.section	.nv.callgraph,"",@"SHT_CUDA_CALLGRAPH"
	.align	4
	.sectionentsize	8
	.align		4
        /*0000*/ 	.word	0x00000000
	.align		4
        /*0004*/ 	.word	0xffffffff
	.align		4
        /*0008*/ 	.word	index@(_Z9print_idxv)
	.align		4
        /*000c*/ 	.word	index@(vprintf)
	.align		4
        /*0010*/ 	.word	0x00000000
	.align		4
        /*0014*/ 	.word	0xfffffffe
	.align		4
        /*0018*/ 	.word	0x00000000
	.align		4
        /*001c*/ 	.word	0xfffffffd
	.align		4
        /*0020*/ 	.word	0x00000000
	.align		4
        /*0024*/ 	.word	0xfffffffc


//--------------------- .nv.constant4             --------------------------
	.section	.nv.constant4,"a",@progbits
	.align	8
	.align		8
.nv.constant4:
        /*0000*/ 	.dword	vprintf
	.align		8
        /*0008*/ 	.dword	$str


//--------------------- .text._Z9print_idxv       --------------------------
	.section	.text._Z9print_idxv,"ax",@progbits
	.align	128
        .global         _Z9print_idxv
        .type           _Z9print_idxv,@function
        .size           _Z9print_idxv,(.L_x_2 - _Z9print_idxv)
        .other          _Z9print_idxv,@"STO_CUDA_ENTRY STV_DEFAULT"
_Z9print_idxv:
.text._Z9print_idxv:
[----:B------:R-:W0:Y:S01]  /*0000*/  LDC R1, c[0x0][0x37c] ;  /* 0x0000df00ff017b82 */ /* 0x000e220000000800 */
[----:B------:R-:W1:Y:S01]  /*0010*/  S2R R3, SR_CTAID.X ;  /* 0x0000000000037919 */ /* 0x000e620000002500 */
[----:B------:R-:W2:Y:S06]  /*0020*/  LDCU UR5, c[0x0][0x2fc] ;  /* 0x00005f80ff0577ac */ /* 0x000eac0008000800 */
[----:B------:R-:W1:Y:S01]  /*0030*/  S2UR UR7, SR_CTAID.Y ;  /* 0x00000000000779c3 */ /* 0x000e620000002600 */
[----:B------:R-:W-:Y:S01]  /*0040*/  MOV R2, 0x0 ;  /* 0x0000000000027802 */ /* 0x000fe20000000f00 */
[----:B------:R-:W3:Y:S01]  /*0050*/  S2R R5, SR_TID.Y ;  /* 0x0000000000057919 */ /* 0x000ee20000002200 */
[----:B------:R-:W4:Y:S01]  /*0060*/  LDCU UR6, c[0x0][0x360] ;  /* 0x00006c00ff0677ac */ /* 0x000f220008000800 */
[----:B0-----:R-:W-:Y:S01]  /*0070*/  VIADD R1, R1, 0xfffffff8 ;  /* 0xfffffff801017836 */ /* 0x001fe20000000000 */
[----:B------:R-:W4:Y:S01]  /*0080*/  S2R R7, SR_TID.X ;  /* 0x0000000000077919 */ /* 0x000f220000002100 */
[----:B------:R-:W3:Y:S02]  /*0090*/  LDCU UR4, c[0x0][0x364] ;  /* 0x00006c80ff0477ac */ /* 0x000ee40008000800 */
[----:B------:R-:W1:Y:S02]  /*00a0*/  LDC R0, c[0x0][0x370] ;  /* 0x0000dc00ff007b82 */ /* 0x000e640000000800 */
[----:B-1----:R-:W-:-:S06]  /*00b0*/  IMAD R0, R0, UR7, R3 ;  /* 0x0000000700007c24 */ /* 0x002fcc000f8e0203 */
[----:B------:R-:W0:Y:S01]  /*00c0*/  LDC.64 R2, c[0x4][R2] ;  /* 0x0100000002027b82 */ /* 0x000e220000000a00 */
[----:B---3--:R-:W-:Y:S01]  /*00d0*/  IMAD R0, R0, UR4, R5 ;  /* 0x0000000400007c24 */ /* 0x008fe2000f8e0205 */
[----:B------:R-:W1:Y:S03]  /*00e0*/  LDCU UR4, c[0x0][0x2f8] ;  /* 0x00005f00ff0477ac */ /* 0x000e660008000800 */
[----:B----4-:R-:W-:Y:S01]  /*00f0*/  IMAD R0, R0, UR6, R7 ;  /* 0x0000000600007c24 */ /* 0x010fe2000f8e0207 */
[----:B------:R-:W3:Y:S04]  /*0100*/  LDCU.64 UR6, c[0x4][0x8] ;  /* 0x01000100ff0677ac */ /* 0x000ee80008000a00 */
[----:B------:R4:W-:Y:S01]  /*0110*/  STL [R1], R0 ;  /* 0x0000000001007387 */ /* 0x0009e20000100800 */
[----:B-1----:R-:W-:Y:S01]  /*0120*/  IADD3 R6, P0, PT, R1, UR4, RZ ;  /* 0x0000000401067c10 */ /* 0x002fe2000ff1e0ff */
[----:B---3--:R-:W-:Y:S01]  /*0130*/  IMAD.U32 R4, RZ, RZ, UR6 ;  /* 0x00000006ff047e24 */ /* 0x008fe2000f8e00ff */
[----:B------:R-:W-:-:S02]  /*0140*/  MOV R5, UR7 ;  /* 0x0000000700057c02 */ /* 0x000fc40008000f00 */
[----:B--2-4-:R-:W-:-:S09]  /*0150*/  IADD3.X R7, PT, PT, RZ, UR5, RZ, P0, !PT ;  /* 0x00000005ff077c10 */ /* 0x014fd200087fe4ff */
[----:B------:R-:W-:-:S07]  /*0160*/  LEPC R20, `(.L_x_0) ;  /* 0x000000001014794e */ /* 0x000fce0000000000 */
[----:B0-----:R-:W-:Y:S05]  /*0170*/  CALL.ABS.NOINC R2 ;  /* 0x0000000002007343 */ /* 0x001fea0003c00000 */
.L_x_0:
[----:B------:R-:W-:Y:S05]  /*0180*/  EXIT ;  /* 0x000000000000794d */ /* 0x000fea0003800000 */
.L_x_1:
[----:B------:R-:W-:-:S00]  /*0190*/  BRA `(.L_x_1) ;  /* 0xfffffffc00fc7947 */ /* 0x000fc0000383ffff */
[----:B------:R-:W-:-:S00]  /*01a0*/  NOP ;  /* 0x0000000000007918 */ /* 0x000fc00000000000 */
        /* <DEDUP_REMOVED lines=13> */
.L_x_2:


//--------------------- .nv.global.init           --------------------------
	.section	.nv.global.init,"aw",@progbits
.nv.global.init:
	.type		$str,@object
	.size		$str,(.L_0 - $str)
$str:
        /*0000*/ 	.byte	0x43, 0x75, 0x72, 0x72, 0x65, 0x6e, 0x74, 0x20, 0x54, 0x68, 0x72, 0x65, 0x61, 0x64, 0x20, 0x47
        /*0010*/ 	.byte	0x6c, 0x6f, 0x62, 0x61, 0x6c, 0x20, 0x49, 0x64, 0x78, 0x3a, 0x20, 0x25, 0x64, 0x0a, 0x00
.L_0:


//--------------------- .nv.shared.reserved.0     --------------------------
	.section	.nv.shared.reserved.0,"aw",@nobits
	.weak		__nv_reservedSMEM_offset_0_alias
	.size		__nv_reservedSMEM_offset_0_alias, 0, 64
	.other		__nv_reservedSMEM_offset_0_alias,@"STO_CUDA_RESERVED_SHARED STV_DEFAULT"
__nv_reservedSMEM_offset_0_alias:
	.zero		0
	.zero		64


//--------------------- .nv.constant0._Z9print_idxv --------------------------
	.section	.nv.constant0._Z9print_idxv,"a",@progbits
	.sectionflags	@""
	.align	4
.nv.constant0._Z9print_idxv:
	.zero		896


//--------------------- SYMBOLS --------------------------

	.type		.nv.reservedSmem.offset0,@object
	.size		.nv.reservedSmem.offset0,0x4
	.type		vprintf,@function
